//
// Generated by NVIDIA NVVM Compiler
//
// Compiler Build ID: CL-36424714
// Cuda compilation tools, release 13.0, V13.0.88
// Based on NVVM 20.0.0
//

.version 9.0
.target sm_100
.address_size 64

	// .globl	_Z18stencilGpuNonTiledIfEvPA256_A256_T_PA256_A256_KS0_m

.visible .entry _Z18stencilGpuNonTiledIfEvPA256_A256_T_PA256_A256_KS0_m(
	.param .u64 .ptr .align 1 _Z18stencilGpuNonTiledIfEvPA256_A256_T_PA256_A256_KS0_m_param_0,
	.param .u64 .ptr .align 1 _Z18stencilGpuNonTiledIfEvPA256_A256_T_PA256_A256_KS0_m_param_1,
	.param .u64 _Z18stencilGpuNonTiledIfEvPA256_A256_T_PA256_A256_KS0_m_param_2
)
{
	.reg .pred 	%p<12>;
	.reg .b32 	%r<22>;
	.reg .b32 	%f<13>;
	.reg .b64 	%rd<35>;
	.reg .b64 	%fd<3>;

	ld.param.u64 	%rd4, [_Z18stencilGpuNonTiledIfEvPA256_A256_T_PA256_A256_KS0_m_param_0];
	ld.param.u64 	%rd5, [_Z18stencilGpuNonTiledIfEvPA256_A256_T_PA256_A256_KS0_m_param_1];
	ld.param.u64 	%rd6, [_Z18stencilGpuNonTiledIfEvPA256_A256_T_PA256_A256_KS0_m_param_2];
	mov.u32 	%r2, %ntid.x;
	mov.u32 	%r3, %ctaid.x;
	mov.u32 	%r4, %tid.x;
	mad.lo.s32 	%r5, %r2, %r3, %r4;
	mov.u32 	%r6, %ntid.y;
	mov.u32 	%r7, %ctaid.y;
	mov.u32 	%r8, %tid.y;
	mad.lo.s32 	%r9, %r6, %r7, %r8;
	mov.u32 	%r11, %ntid.z;
	mov.u32 	%r12, %ctaid.z;
	mov.u32 	%r13, %tid.z;
	mad.lo.s32 	%r1, %r11, %r12, %r13;
	cvt.u64.u32 	%rd1, %r5;
	add.s64 	%rd2, %rd6, -2;
	cvt.u64.u32 	%rd3, %r9;
	max.u64 	%rd8, %rd1, %rd3;
	setp.gt.u64 	%p4, %rd8, %rd2;
	mov.pred 	%p11, -1;
	@%p4 bra 	$L__BB0_2;
	cvt.u64.u32 	%rd9, %r1;
	setp.lt.u64 	%p11, %rd2, %rd9;
$L__BB0_2:
	cvt.u32.u64 	%r14, %rd1;
	cvt.u32.u64 	%r15, %rd3;
	setp.eq.s32 	%p5, %r14, 0;
	or.pred  	%p6, %p5, %p11;
	setp.eq.s32 	%p7, %r15, 0;
	or.pred  	%p8, %p6, %p7;
	setp.eq.s32 	%p9, %r1, 0;
	or.pred  	%p10, %p8, %p9;
	@%p10 bra 	$L__BB0_4;
	cvta.to.global.u64 	%rd11, %rd5;
	add.s32 	%r18, %r14, -1;
	mul.wide.u32 	%rd12, %r18, 262144;
	add.s64 	%rd13, %rd11, %rd12;
	shl.b64 	%rd14, %rd3, 10;
	add.s64 	%rd15, %rd13, %rd14;
	mul.wide.u32 	%rd16, %r1, 4;
	add.s64 	%rd17, %rd15, %rd16;
	ld.global.f32 	%f1, [%rd17];
	add.s32 	%r19, %r14, 1;
	mul.wide.u32 	%rd18, %r19, 262144;
	add.s64 	%rd19, %rd11, %rd18;
	add.s64 	%rd20, %rd19, %rd14;
	add.s64 	%rd21, %rd20, %rd16;
	ld.global.f32 	%f2, [%rd21];
	add.f32 	%f3, %f1, %f2;
	shl.b64 	%rd22, %rd1, 18;
	add.s64 	%rd23, %rd11, %rd22;
	add.s32 	%r20, %r15, -1;
	mul.wide.u32 	%rd24, %r20, 1024;
	add.s64 	%rd25, %rd23, %rd24;
	add.s64 	%rd26, %rd25, %rd16;
	ld.global.f32 	%f4, [%rd26];
	add.f32 	%f5, %f3, %f4;
	add.s64 	%rd27, %rd23, %rd14;
	add.s64 	%rd28, %rd27, %rd16;
	ld.global.f32 	%f6, [%rd28+1024];
	add.f32 	%f7, %f5, %f6;
	add.s32 	%r21, %r1, -1;
	mul.wide.u32 	%rd29, %r21, 4;
	add.s64 	%rd30, %rd27, %rd29;
	ld.global.f32 	%f8, [%rd30];
	add.f32 	%f9, %f7, %f8;
	ld.global.f32 	%f10, [%rd28+4];
	add.f32 	%f11, %f9, %f10;
	cvt.f64.f32 	%fd1, %f11;
	mul.f64 	%fd2, %fd1, 0d3FE999999999999A;
	cvt.rn.f32.f64 	%f12, %fd2;
	cvta.to.global.u64 	%rd31, %rd4;
	add.s64 	%rd32, %rd31, %rd22;
	add.s64 	%rd33, %rd32, %rd14;
	add.s64 	%rd34, %rd33, %rd16;
	st.global.f32 	[%rd34], %f12;
$L__BB0_4:
	ret;

}


// ===== COMPILED SASS (sm_100) =====

	.target	sm_100

	.elftype	@"ET_EXEC"


//--------------------- .note.nv.tkinfo           --------------------------
	.section	.note.nv.tkinfo,"",@"SHT_NOTE"
	.sectionflags	@"SHF_NOTE_NV_TKINFO"
	.tkinfo
        /*0018*/ 	.word	0x00000002
        /*0030*/ 	.string	""
        /*0030*/ 	.string	"ptxas"
        /*0030*/ 	.string	"Cuda compilation tools, release 13.0, V13.0.88"
        /*0030*/ 	.string	"Build cuda_13.0.r13.0/compiler.36424714_0"
        /*0030*/ 	.string	"-arch sm_100 -m 64 "



//--------------------- .note.nv.cuinfo           --------------------------
	.section	.note.nv.cuinfo,"",@"SHT_NOTE"
	.sectionflags	@"SHF_NOTE_NV_CUINFO"
        /*0018*/ 	.short	0x0002
        /*001a*/ 	.short	0x0064
        /*001c*/ 	.short	0x0082
	.zero		2


//--------------------- .nv.info                  --------------------------
	.section	.nv.info,"",@"SHT_CUDA_INFO"
	.align	4


	//----- nvinfo : EIATTR_REGCOUNT
	.align		4
        /*0000*/ 	.byte	0x04, 0x2f
        /*0002*/ 	.short	(.L_1 - .L_0)
	.align		4
.L_0:
        /*0004*/ 	.word	index@(_Z18stencilGpuNonTiledIfEvPA256_A256_T_PA256_A256_KS0_m)
        /*0008*/ 	.word	0x00000016


	//----- nvinfo : EIATTR_FRAME_SIZE
	.align		4
.L_1:
        /*000c*/ 	.byte	0x04, 0x11
        /*000e*/ 	.short	(.L_3 - .L_2)
	.align		4
.L_2:
        /*0010*/ 	.word	index@(_Z18stencilGpuNonTiledIfEvPA256_A256_T_PA256_A256_KS0_m)
        /*0014*/ 	.word	0x00000000


	//----- nvinfo : EIATTR_MIN_STACK_SIZE
	.align		4
.L_3:
        /*0018*/ 	.byte	0x04, 0x12
        /*001a*/ 	.short	(.L_5 - .L_4)
	.align		4
.L_4:
        /*001c*/ 	.word	index@(_Z18stencilGpuNonTiledIfEvPA256_A256_T_PA256_A256_KS0_m)
        /*0020*/ 	.word	0x00000000
.L_5:


//--------------------- .nv.compat                --------------------------
	.section	.nv.compat,"",@"SHT_CUDA_COMPAT_INFO"
	.align	4
        /*0000*/ 	.byte	0x02, 0x09, 0x00, 0x00, 0x02, 0x02, 0x01, 0x00, 0x02, 0x05, 0x05, 0x00, 0x03, 0x07, 0x01, 0x01
        /*0010*/ 	.byte	0x02, 0x03, 0x00, 0x00, 0x02, 0x06, 0x01, 0x00, 0x04, 0x0b, 0x08, 0x00, 0x01, 0x00, 0x00, 0x00
        /*0020*/ 	.byte	0x00, 0x00, 0x00, 0x00


//--------------------- .nv.info._Z18stencilGpuNonTiledIfEvPA256_A256_T_PA256_A256_KS0_m --------------------------
	.section	.nv.info._Z18stencilGpuNonTiledIfEvPA256_A256_T_PA256_A256_KS0_m,"",@"SHT_CUDA_INFO"
	.sectionflags	@""
	.align	4


	//----- nvinfo : EIATTR_CUDA_API_VERSION
	.align		4
        /*0000*/ 	.byte	0x04, 0x37
        /*0002*/ 	.short	(.L_7 - .L_6)
.L_6:
        /*0004*/ 	.word	0x00000082


	//----- nvinfo : EIATTR_KPARAM_INFO
	.align		4
.L_7:
        /*0008*/ 	.byte	0x04, 0x17
        /*000a*/ 	.short	(.L_9 - .L_8)
.L_8:
        /*000c*/ 	.word	0x00000000
        /*0010*/ 	.short	0x0002
        /*0012*/ 	.short	0x0010
        /*0014*/ 	.byte	0x00, 0xf0, 0x21, 0x00


	//----- nvinfo : EIATTR_KPARAM_INFO
	.align		4
.L_9:
        /*0018*/ 	.byte	0x04, 0x17
        /*001a*/ 	.short	(.L_11 - .L_10)
.L_10:
        /*001c*/ 	.word	0x00000000
        /*0020*/ 	.short	0x0001
        /*0022*/ 	.short	0x0008
        /*0024*/ 	.byte	0x00, 0xf5, 0x21, 0x00


	//----- nvinfo : EIATTR_KPARAM_INFO
	.align		4
.L_11:
        /*0028*/ 	.byte	0x04, 0x17
        /*002a*/ 	.short	(.L_13 - .L_12)
.L_12:
        /*002c*/ 	.word	0x00000000
        /*0030*/ 	.short	0x0000
        /*0032*/ 	.short	0x0000
        /*0034*/ 	.byte	0x00, 0xf5, 0x21, 0x00


	//----- nvinfo : EIATTR_SPARSE_MMA_MASK
	.align		4
.L_13:
        /*0038*/ 	.byte	0x03, 0x50
        /*003a*/ 	.short	0x0000


	//----- nvinfo : EIATTR_MAXREG_COUNT
	.align		4
        /*003c*/ 	.byte	0x03, 0x1b
        /*003e*/ 	.short	0x00ff


	//----- nvinfo : EIATTR_MERCURY_ISA_VERSION
	.align		4
        /*0040*/ 	.byte	0x03, 0x5f
        /*0042*/ 	.short	0x0101


	//----- nvinfo : EIATTR_VRC_CTA_INIT_COUNT
	.align		4
        /*0044*/ 	.byte	0x02, 0x4a
	.zero		1
	.zero		1


	//----- nvinfo : EIATTR_EXIT_INSTR_OFFSETS
	.align		4
        /*0048*/ 	.byte	0x04, 0x1c
        /*004a*/ 	.short	(.L_15 - .L_14)


	//   ....[0]....
.L_14:
        /*004c*/ 	.word	0x000001d0


	//   ....[1]....
        /*0050*/ 	.word	0x000004d0


	//----- nvinfo : EIATTR_CBANK_PARAM_SIZE
	.align		4
.L_15:
        /*0054*/ 	.byte	0x03, 0x19
        /*0056*/ 	.short	0x0018


	//----- nvinfo : EIATTR_PARAM_CBANK
	.align		4
        /*0058*/ 	.byte	0x04, 0x0a
        /*005a*/ 	.short	(.L_17 - .L_16)
	.align		4
.L_16:
        /*005c*/ 	.word	index@(.nv.constant0._Z18stencilGpuNonTiledIfEvPA256_A256_T_PA256_A256_KS0_m)
        /*0060*/ 	.short	0x0380
        /*0062*/ 	.short	0x0018


	//----- nvinfo : EIATTR_SW_WAR
	.align		4
.L_17:
        /*0064*/ 	.byte	0x04, 0x36
        /*0066*/ 	.short	(.L_19 - .L_18)
.L_18:
        /*0068*/ 	.word	0x00000008
.L_19:


//--------------------- .nv.callgraph             --------------------------
	.section	.nv.callgraph,"",@"SHT_CUDA_CALLGRAPH"
	.align	4
	.sectionentsize	8
	.align		4
        /*0000*/ 	.word	0x00000000
	.align		4
        /*0004*/ 	.word	0xffffffff
	.align		4
        /*0008*/ 	.word	0x00000000
	.align		4
        /*000c*/ 	.word	0xfffffffe
	.align		4
        /*0010*/ 	.word	0x00000000
	.align		4
        /*0014*/ 	.word	0xfffffffd
	.align		4
        /*0018*/ 	.word	0x00000000
	.align		4
        /*001c*/ 	.word	0xfffffffc


//--------------------- .text._Z18stencilGpuNonTiledIfEvPA256_A256_T_PA256_A256_KS0_m --------------------------
	.section	.text._Z18stencilGpuNonTiledIfEvPA256_A256_T_PA256_A256_KS0_m,"ax",@progbits
	.align	128
        .global         _Z18stencilGpuNonTiledIfEvPA256_A256_T_PA256_A256_KS0_m
        .type           _Z18stencilGpuNonTiledIfEvPA256_A256_T_PA256_A256_KS0_m,@function
        .size           _Z18stencilGpuNonTiledIfEvPA256_A256_T_PA256_A256_KS0_m,(.L_x_1 - _Z18stencilGpuNonTiledIfEvPA256_A256_T_PA256_A256_KS0_m)
        .other          _Z18stencilGpuNonTiledIfEvPA256_A256_T_PA256_A256_KS0_m,@"STO_CUDA_ENTRY STV_DEFAULT"
_Z18stencilGpuNonTiledIfEvPA256_A256_T_PA256_A256_KS0_m:
.text._Z18stencilGpuNonTiledIfEvPA256_A256_T_PA256_A256_KS0_m:
[----:B------:R-:W-:Y:S01]  /*0000*/  LDC R1, c[0x0][0x37c] ;  /* 0x0000df00ff017b82 */ /* 0x000fe20000000800 */
[----:B------:R-:W0:Y:S01]  /*0010*/  S2R R0, SR_CTAID.X ;  /* 0x0000000000007919 */ /* 0x000e220000002500 */
[----:B------:R-:W0:Y:S01]  /*0020*/  LDCU UR6, c[0x0][0x360] ;  /* 0x00006c00ff0677ac */ /* 0x000e220008000800 */
[----:B------:R-:W0:Y:S01]  /*0030*/  S2R R3, SR_TID.X ;  /* 0x0000000000037919 */ /* 0x000e220000002100 */
[----:B------:R-:W1:Y:S01]  /*0040*/  LDCU UR7, c[0x0][0x364] ;  /* 0x00006c80ff0777ac */ /* 0x000e620008000800 */
[----:B------:R-:W1:Y:S01]  /*0050*/  S2R R13, SR_CTAID.Y ;  /* 0x00000000000d7919 */ /* 0x000e620000002600 */
[----:B------:R-:W2:Y:S01]  /*0060*/  LDCU.64 UR4, c[0x0][0x390] ;  /* 0x00007200ff0477ac */ /* 0x000ea20008000a00 */
[----:B------:R-:W1:Y:S01]  /*0070*/  S2R R2, SR_TID.Y ;  /* 0x0000000000027919 */ /* 0x000e620000002200 */
[----:B------:R-:W3:Y:S01]  /*0080*/  S2R R4, SR_CTAID.Z ;  /* 0x0000000000047919 */ /* 0x000ee20000002700 */
[----:B------:R-:W3:Y:S01]  /*0090*/  S2R R5, SR_TID.Z ;  /* 0x0000000000057919 */ /* 0x000ee20000002300 */
[----:B--2---:R-:W-:-:S04]  /*00a0*/  UIADD3 UR4, UP0, UPT, UR4, -0x2, URZ ;  /* 0xfffffffe04047890 */ /* 0x004fc8000ff1e0ff */
[----:B------:R-:W-:Y:S01]  /*00b0*/  UIADD3.X UR5, UPT, UPT, UR5, -0x1, URZ, UP0, !UPT ;  /* 0xffffffff05057890 */ /* 0x000fe200087fe4ff */
[----:B0-----:R-:W-:Y:S01]  /*00c0*/  IMAD R0, R0, UR6, R3 ;  /* 0x0000000600007c24 */ /* 0x001fe2000f8e0203 */
[----:B------:R-:W3:Y:S04]  /*00d0*/  LDCU UR6, c[0x0][0x368] ;  /* 0x00006d00ff0677ac */ /* 0x000ee80008000800 */
[----:B------:R-:W-:Y:S02]  /*00e0*/  IMAD.U32 R3, RZ, RZ, UR5 ;  /* 0x00000005ff037e24 */ /* 0x000fe4000f8e00ff */
[----:B-1----:R-:W-:-:S05]  /*00f0*/  IMAD R13, R13, UR7, R2 ;  /* 0x000000070d0d7c24 */ /* 0x002fca000f8e0202 */
[----:B------:R-:W-:-:S04]  /*0100*/  ISETP.GT.U32.AND P0, PT, R0, R13, PT ;  /* 0x0000000d0000720c */ /* 0x000fc80003f04070 */
[----:B------:R-:W-:-:S04]  /*0110*/  ISETP.GT.U32.AND.EX P0, PT, RZ, RZ, PT, P0 ;  /* 0x000000ffff00720c */ /* 0x000fc80003f04100 */
[----:B------:R-:W-:Y:S02]  /*0120*/  SEL R2, R0, R13, P0 ;  /* 0x0000000d00027207 */ /* 0x000fe40000000000 */
[----:B------:R-:W-:Y:S02]  /*0130*/  PLOP3.LUT P0, PT, PT, PT, PT, 0x80, 0x8 ;  /* 0x000000000008781c */ /* 0x000fe40003f0f070 */
[----:B------:R-:W-:Y:S01]  /*0140*/  ISETP.GT.U32.AND P1, PT, R2, UR4, PT ;  /* 0x0000000402007c0c */ /* 0x000fe2000bf24070 */
[----:B---3--:R-:W-:-:S03]  /*0150*/  IMAD R2, R4, UR6, R5 ;  /* 0x0000000604027c24 */ /* 0x008fc6000f8e0205 */
[----:B------:R-:W-:-:S13]  /*0160*/  ISETP.GT.U32.AND.EX P1, PT, RZ, UR5, PT, P1 ;  /* 0x00000005ff007c0c */ /* 0x000fda000bf24110 */
[----:B------:R-:W-:-:S04]  /*0170*/  @!P1 ISETP.LE.U32.AND P2, PT, R2, UR4, PT ;  /* 0x0000000402009c0c */ /* 0x000fc8000bf43070 */
[----:B------:R-:W-:-:S04]  /*0180*/  @!P1 ISETP.GE.U32.AND.EX P2, PT, R3, RZ, PT, P2 ;  /* 0x000000ff0300920c */ /* 0x000fc80003f46120 */
[----:B------:R-:W-:-:S04]  /*0190*/  @!P1 PLOP3.LUT P0, PT, P2, PT, PT, 0x8, 0x80 ;  /* 0x000000000080981c */ /* 0x000fc8000170e170 */
[----:B------:R-:W-:-:S04]  /*01a0*/  ISETP.EQ.OR P0, PT, R0, RZ, P0 ;  /* 0x000000ff0000720c */ /* 0x000fc80000702670 */
[----:B------:R-:W-:-:S04]  /*01b0*/  ISETP.EQ.OR P0, PT, R13, RZ, P0 ;  /* 0x000000ff0d00720c */ /* 0x000fc80000702670 */
[----:B------:R-:W-:-:S13]  /*01c0*/  ISETP.EQ.OR P0, PT, R2, RZ, P0 ;  /* 0x000000ff0200720c */ /* 0x000fda0000702670 */
[----:B------:R-:W-:Y:S05]  /*01d0*/  @P0 EXIT ;  /* 0x000000000000094d */ /* 0x000fea0003800000 */
[----:B------:R-:W0:Y:S01]  /*01e0*/  LDC.64 R10, c[0x0][0x388] ;  /* 0x0000e200ff0a7b82 */ /* 0x000e220000000a00 */
[----:B------:R-:W1:Y:S01]  /*01f0*/  LDCU.128 UR8, c[0x0][0x380] ;  /* 0x00007000ff0877ac */ /* 0x000e620008000c00 */
[C---:B------:R-:W-:Y:S01]  /*0200*/  IMAD.SHL.U32 R3, R0.reuse, 0x40000, RZ ;  /* 0x0004000000037824 */ /* 0x040fe200078e00ff */
[C---:B------:R-:W-:Y:S01]  /*0210*/  IADD3 R5, PT, PT, R0.reuse, 0x1, RZ ;  /* 0x0000000100057810 */ /* 0x040fe20007ffe0ff */
[----:B------:R-:W-:Y:S01]  /*0220*/  VIADD R9, R0, 0xffffffff ;  /* 0xffffffff00097836 */ /* 0x000fe20000000000 */
[----:B------:R-:W-:Y:S01]  /*0230*/  SHF.R.U32.HI R0, RZ, 0xe, R0 ;  /* 0x0000000eff007819 */ /* 0x000fe20000011600 */
[C---:B------:R-:W-:Y:S01]  /*0240*/  IMAD.SHL.U32 R4, R13.reuse, 0x400, RZ ;  /* 0x000004000d047824 */ /* 0x040fe200078e00ff */
[----:B------:R-:W2:Y:S01]  /*0250*/  LDCU.64 UR4, c[0x0][0x358] ;  /* 0x00006b00ff0477ac */ /* 0x000ea20008000a00 */
[----:B------:R-:W-:Y:S02]  /*0260*/  IADD3 R17, PT, PT, R13, -0x1, RZ ;  /* 0xffffffff0d117810 */ /* 0x000fe40007ffe0ff */
[----:B-1----:R-:W-:-:S04]  /*0270*/  IADD3 R6, P0, PT, R3, UR10, RZ ;  /* 0x0000000a03067c10 */ /* 0x002fc8000ff1e0ff */
[----:B------:R-:W-:Y:S01]  /*0280*/  IADD3.X R7, PT, PT, R0, UR11, RZ, P0, !PT ;  /* 0x0000000b00077c10 */ /* 0x000fe200087fe4ff */
[----:B0-----:R-:W-:-:S04]  /*0290*/  IMAD.WIDE.U32 R8, R9, 0x40000, R10 ;  /* 0x0004000009087825 */ /* 0x001fc800078e000a */
[----:B------:R-:W-:Y:S01]  /*02a0*/  IMAD.WIDE.U32 R10, R5, 0x40000, R10 ;  /* 0x00040000050a7825 */ /* 0x000fe200078e000a */
[----:B------:R-:W-:Y:S02]  /*02b0*/  SHF.R.U32.HI R5, RZ, 0x16, R13 ;  /* 0x00000016ff057819 */ /* 0x000fe4000001160d */
[-C--:B------:R-:W-:Y:S02]  /*02c0*/  IADD3 R12, P0, PT, R8, R4.reuse, RZ ;  /* 0x00000004080c7210 */ /* 0x080fe40007f1e0ff */
[----:B------:R-:W-:-:S03]  /*02d0*/  IADD3 R14, P1, PT, R10, R4, RZ ;  /* 0x000000040a0e7210 */ /* 0x000fc60007f3e0ff */
[----:B------:R-:W-:Y:S01]  /*02e0*/  IMAD.X R13, R9, 0x1, R5, P0 ;  /* 0x00000001090d7824 */ /* 0x000fe200000e0605 */
[----:B------:R-:W-:Y:S01]  /*02f0*/  IADD3.X R15, PT, PT, R11, R5, RZ, P1, !PT ;  /* 0x000000050b0f7210 */ /* 0x000fe20000ffe4ff */
[----:B------:R-:W-:Y:S01]  /*0300*/  IMAD.WIDE.U32 R8, R17, 0x400, R6 ;  /* 0x0000040011087825 */ /* 0x000fe200078e0006 */
[----:B------:R-:W-:-:S03]  /*0310*/  IADD3 R6, P0, PT, R4, R6, RZ ;  /* 0x0000000604067210 */ /* 0x000fc60007f1e0ff */
[----:B------:R-:W-:-:S04]  /*0320*/  IMAD.WIDE.U32 R10, R2, 0x4, R12 ;  /* 0x00000004020a7825 */ /* 0x000fc800078e000c */
[C---:B------:R-:W-:Y:S01]  /*0330*/  IMAD.WIDE.U32 R12, R2.reuse, 0x4, R14 ;  /* 0x00000004020c7825 */ /* 0x040fe200078e000e */
[C---:B------:R-:W-:Y:S01]  /*0340*/  IADD3 R17, PT, PT, R2.reuse, -0x1, RZ ;  /* 0xffffffff02117810 */ /* 0x040fe20007ffe0ff */
[----:B--2---:R-:W2:Y:S02]  /*0350*/  LDG.E R10, desc[UR4][R10.64] ;  /* 0x000000040a0a7981 */ /* 0x004ea4000c1e1900 */
[C---:B------:R-:W-:Y:S02]  /*0360*/  IMAD.WIDE.U32 R14, R2.reuse, 0x4, R8 ;  /* 0x00000004020e7825 */ /* 0x040fe400078e0008 */
[----:B------:R-:W2:Y:S02]  /*0370*/  LDG.E R13, desc[UR4][R12.64] ;  /* 0x000000040c0d7981 */ /* 0x000ea4000c1e1900 */
[----:B------:R-:W-:Y:S02]  /*0380*/  IMAD.X R7, R5, 0x1, R7, P0 ;  /* 0x0000000105077824 */ /* 0x000fe400000e0607 */
[----:B------:R-:W3:Y:S01]  /*0390*/  LDG.E R15, desc[UR4][R14.64] ;  /* 0x000000040e0f7981 */ /* 0x000ee2000c1e1900 */
[----:B------:R-:W-:-:S04]  /*03a0*/  IMAD.WIDE.U32 R8, R2, 0x4, R6 ;  /* 0x0000000402087825 */ /* 0x000fc800078e0006 */
[----:B------:R-:W-:Y:S01]  /*03b0*/  IMAD.WIDE.U32 R6, R17, 0x4, R6 ;  /* 0x0000000411067825 */ /* 0x000fe200078e0006 */
[----:B------:R-:W4:Y:S04]  /*03c0*/  LDG.E R19, desc[UR4][R8.64+0x4] ;  /* 0x0000040408137981 */ /* 0x000f28000c1e1900 */
[----:B------:R-:W5:Y:S04]  /*03d0*/  LDG.E R17, desc[UR4][R8.64+0x400] ;  /* 0x0004000408117981 */ /* 0x000f68000c1e1900 */
[----:B------:R-:W4:Y:S01]  /*03e0*/  LDG.E R7, desc[UR4][R6.64] ;  /* 0x0000000406077981 */ /* 0x000f22000c1e1900 */
[----:B------:R-:W-:Y:S01]  /*03f0*/  UMOV UR6, 0x9999999a ;  /* 0x9999999a00067882 */ /* 0x000fe20000000000 */
[----:B------:R-:W-:Y:S01]  /*0400*/  UMOV UR7, 0x3fe99999 ;  /* 0x3fe9999900077882 */ /* 0x000fe20000000000 */
[----:B------:R-:W-:-:S04]  /*0410*/  IADD3 R4, P0, P1, R4, UR8, R3 ;  /* 0x0000000804047c10 */ /* 0x000fc8000f91e003 */
[----:B------:R-:W-:-:S03]  /*0420*/  IADD3.X R5, PT, PT, R5, UR9, R0, P0, P1 ;  /* 0x0000000905057c10 */ /* 0x000fc600087e2400 */
[----:B------:R-:W-:-:S04]  /*0430*/  IMAD.WIDE.U32 R2, R2, 0x4, R4 ;  /* 0x0000000402027825 */ /* 0x000fc800078e0004 */
[----:B--2---:R-:W-:-:S04]  /*0440*/  FADD R16, R10, R13 ;  /* 0x0000000d0a107221 */ /* 0x004fc80000000000 */
[----:B---3--:R-:W-:-:S04]  /*0450*/  FADD R16, R16, R15 ;  /* 0x0000000f10107221 */ /* 0x008fc80000000000 */
[----:B-----5:R-:W-:-:S04]  /*0460*/  FADD R16, R16, R17 ;  /* 0x0000001110107221 */ /* 0x020fc80000000000 */
[----:B----4-:R-:W-:-:S04]  /*0470*/  FADD R16, R16, R7 ;  /* 0x0000000710107221 */ /* 0x010fc80000000000 */
[----:B------:R-:W-:-:S04]  /*0480*/  FADD R16, R16, R19 ;  /* 0x0000001310107221 */ /* 0x000fc80000000000 */
[----:B------:R-:W0:Y:S02]  /*0490*/  F2F.F64.F32 R10, R16 ;  /* 0x00000010000a7310 */ /* 0x000e240000201800 */
[----:B0-----:R-:W-:-:S10]  /*04a0*/  DMUL R10, R10, UR6 ;  /* 0x000000060a0a7c28 */ /* 0x001fd40008000000 */
[----:B------:R-:W0:Y:S02]  /*04b0*/  F2F.F32.F64 R11, R10 ;  /* 0x0000000a000b7310 */ /* 0x000e240000301000 */
[----:B0-----:R-:W-:Y:S01]  /*04c0*/  STG.E desc[UR4][R2.64], R11 ;  /* 0x0000000b02007986 */ /* 0x001fe2000c101904 */
[----:B------:R-:W-:Y:S05]  /*04d0*/  EXIT ;  /* 0x000000000000794d */ /* 0x000fea0003800000 */
.L_x_0:
[----:B------:R-:W-:-:S00]  /*04e0*/  BRA `(.L_x_0) ;  /* 0xfffffffc00fc7947 */ /* 0x000fc0000383ffff */
[----:B------:R-:W-:-:S00]  /*04f0*/  NOP ;  /* 0x0000000000007918 */ /* 0x000fc00000000000 */
        /* <DEDUP_REMOVED lines=8> */
.L_x_1:


//--------------------- .nv.shared.reserved.0     --------------------------
	.section	.nv.shared.reserved.0,"aw",@nobits
	.weak		__nv_reservedSMEM_offset_0_alias
	.size		__nv_reservedSMEM_offset_0_alias, 0, 64
	.other		__nv_reservedSMEM_offset_0_alias,@"STO_CUDA_RESERVED_SHARED STV_DEFAULT"
__nv_reservedSMEM_offset_0_alias:
	.zero		0
	.zero		64


//--------------------- .nv.constant0._Z18stencilGpuNonTiledIfEvPA256_A256_T_PA256_A256_KS0_m --------------------------
	.section	.nv.constant0._Z18stencilGpuNonTiledIfEvPA256_A256_T_PA256_A256_KS0_m,"a",@progbits
	.sectionflags	@""
	.align	4
.nv.constant0._Z18stencilGpuNonTiledIfEvPA256_A256_T_PA256_A256_KS0_m:
	.zero		920


//--------------------- SYMBOLS --------------------------

	.type		.nv.reservedSmem.offset0,@object
	.size		.nv.reservedSmem.offset0,0x4
